	.headerflags	@"EF_CUDA_TEXMODE_UNIFIED EF_CUDA_64BIT_ADDRESS EF_CUDA_SM89 EF_CUDA_VIRTUAL_SM(EF_CUDA_SM89)"
	.elftype	@"ET_EXEC"


//--------------------- .nv.info                  --------------------------
	.section	.nv.info,"",@"SHT_CUDA_INFO"
	.align	4


	//----- nvinfo : EIATTR_REGCOUNT
	.align		4
        /*0000*/ 	.byte	0x04, 0x2f
        /*0002*/ 	.short	(.L_1 - .L_0)
	.align		4
.L_0:
        /*0004*/ 	.word	index@(triton__0d1d2de)
        /*0008*/ 	.word	0x00000010


	//----- nvinfo : EIATTR_MAX_STACK_SIZE
	.align		4
.L_1:
        /*000c*/ 	.byte	0x04, 0x23
        /*000e*/ 	.short	(.L_3 - .L_2)
	.align		4
.L_2:
        /*0010*/ 	.word	index@(triton__0d1d2de)
        /*0014*/ 	.word	0x00000000


	//----- nvinfo : EIATTR_MIN_STACK_SIZE
	.align		4
.L_3:
        /*0018*/ 	.byte	0x04, 0x12
        /*001a*/ 	.short	(.L_5 - .L_4)
	.align		4
.L_4:
        /*001c*/ 	.word	index@(triton__0d1d2de)
        /*0020*/ 	.word	0x00000000


	//----- nvinfo : EIATTR_FRAME_SIZE
	.align		4
.L_5:
        /*0024*/ 	.byte	0x04, 0x11
        /*0026*/ 	.short	(.L_7 - .L_6)
	.align		4
.L_6:
        /*0028*/ 	.word	index@(triton__0d1d2de)
        /*002c*/ 	.word	0x00000000
.L_7:


//--------------------- .nv.info.triton__0d1d2de  --------------------------
	.section	.nv.info.triton__0d1d2de,"",@"SHT_CUDA_INFO"
	.align	4


	//----- nvinfo : EIATTR_CUDA_API_VERSION
	.align		4
        /*0000*/ 	.byte	0x04, 0x37
        /*0002*/ 	.short	(.L_9 - .L_8)
.L_8:
        /*0004*/ 	.word	0x0000007b


	//----- nvinfo : EIATTR_PARAM_CBANK
	.align		4
.L_9:
        /*0008*/ 	.byte	0x04, 0x0a
        /*000a*/ 	.short	(.L_11 - .L_10)
	.align		4
.L_10:
        /*000c*/ 	.word	index@(.nv.constant0.triton__0d1d2de)
        /*0010*/ 	.short	0x0160
        /*0012*/ 	.short	0x0014


	//----- nvinfo : EIATTR_CBANK_PARAM_SIZE
	.align		4
.L_11:
        /*0014*/ 	.byte	0x03, 0x19
        /*0016*/ 	.short	0x0014


	//----- nvinfo : EIATTR_KPARAM_INFO
	.align		4
        /*0018*/ 	.byte	0x04, 0x17
        /*001a*/ 	.short	(.L_13 - .L_12)
.L_12:
        /*001c*/ 	.word	0x00000000
        /*0020*/ 	.short	0x0002
        /*0022*/ 	.short	0x0010
        /*0024*/ 	.byte	0x00, 0xf0, 0x11, 0x00


	//----- nvinfo : EIATTR_KPARAM_INFO
	.align		4
.L_13:
        /*0028*/ 	.byte	0x04, 0x17
        /*002a*/ 	.short	(.L_15 - .L_14)
.L_14:
        /*002c*/ 	.word	0x00000000
        /*0030*/ 	.short	0x0001
        /*0032*/ 	.short	0x0008
        /*0034*/ 	.byte	0x00, 0xf0, 0x21, 0x00


	//----- nvinfo : EIATTR_KPARAM_INFO
	.align		4
.L_15:
        /*0038*/ 	.byte	0x04, 0x17
        /*003a*/ 	.short	(.L_17 - .L_16)
.L_16:
        /*003c*/ 	.word	0x00000000
        /*0040*/ 	.short	0x0000
        /*0042*/ 	.short	0x0000
        /*0044*/ 	.byte	0x00, 0xf0, 0x21, 0x00


	//----- nvinfo : EIATTR_MAXREG_COUNT
	.align		4
.L_17:
        /*0048*/ 	.byte	0x03, 0x1b
        /*004a*/ 	.short	0x00ff


	//----- nvinfo : EIATTR_EXIT_INSTR_OFFSETS
	.align		4
        /*004c*/ 	.byte	0x04, 0x1c
        /*004e*/ 	.short	(.L_19 - .L_18)


	//   ....[0]....
.L_18:
        /*0050*/ 	.word	0x00000300


	//----- nvinfo : EIATTR_MAX_THREADS
	.align		4
.L_19:
        /*0054*/ 	.byte	0x04, 0x05
        /*0056*/ 	.short	(.L_21 - .L_20)
.L_20:
        /*0058*/ 	.word	0x00000080
        /*005c*/ 	.word	0x00000001
        /*0060*/ 	.word	0x00000001
.L_21:


//--------------------- .nv.rel.action            --------------------------
	.section	.nv.rel.action,"",@"SHT_CUDA_RELOCINFO"
	.align	8
	.sectionentsize	8
        /*0000*/ 	.byte	0x73, 0x00, 0x00, 0x00, 0x00, 0x00, 0x00, 0x00, 0x00, 0x00, 0x00, 0x11, 0x25, 0x00, 0x05, 0x36


//--------------------- .nv.constant0.triton__0d1d2de --------------------------
	.section	.nv.constant0.triton__0d1d2de,"a",@progbits
	.align	4
.nv.constant0.triton__0d1d2de:
	.zero		372


//--------------------- .text.triton__0d1d2de     --------------------------
	.section	.text.triton__0d1d2de,"ax",@progbits
	.sectioninfo	@"SHI_REGISTERS=16"
	.align	128
        .global         triton__0d1d2de
        .type           triton__0d1d2de,@function
        .size           triton__0d1d2de,(.L_x_1 - triton__0d1d2de)
        .other          triton__0d1d2de,@"STO_CUDA_ENTRY STV_DEFAULT"
triton__0d1d2de:
.text.triton__0d1d2de:
[----:B------:R-:W-:-:S02]  /*0000*/  IMAD.MOV.U32 R1, RZ, RZ, c[0x0][0x28] ;  /* 0x00000a00ff017624 */ /* 0x000fc400078e00ff */
[----:B------:R-:W0:Y:S01]  /*0010*/  S2R R0, SR_TID.X ;  /* 0x0000000000007919 */ /* 0x000e220000002100 */
[----:B------:R-:W-:-:S03]  /*0020*/  ULDC.64 UR4, c[0x0][0x118] ;  /* 0x0000460000047ab9 */ /* 0x000fc60000000a00 */
[----:B------:R-:W1:Y:S01]  /*0030*/  S2R R5, SR_CTAID.X ;  /* 0x0000000000057919 */ /* 0x000e620000002500 */
[----:B0-----:R-:W-:Y:S01]  /*0040*/  IMAD.SHL.U32 R0, R0, 0x8, RZ ;  /* 0x0000000800007824 */ /* 0x001fe200078e00ff */
[----:B-1----:R-:W-:-:S04]  /*0050*/  SHF.R.S32.HI R3, RZ, 0x15, R5 ;  /* 0x00000015ff037819 */ /* 0x002fc80000011405 */
[----:B------:R-:W-:Y:S02]  /*0060*/  LOP3.LUT R0, R0, 0x3f8, RZ, 0xc0, !PT ;  /* 0x000003f800007812 */ /* 0x000fe400078ec0ff */
[----:B------:R-:W-:-:S03]  /*0070*/  SGXT R3, R3, 0x1 ;  /* 0x000000010303781a */ /* 0x000fc60000000200 */
[----:B------:R-:W-:-:S05]  /*0080*/  IMAD R0, R5, 0x400, R0 ;  /* 0x0000040005007824 */ /* 0x000fca00078e0200 */
[CC--:B------:R-:W-:Y:S02]  /*0090*/  LEA.HI R2, R3.reuse, R0.reuse, RZ, 0x8 ;  /* 0x0000000003027211 */ /* 0x0c0fe400078f40ff */
[----:B------:R-:W-:Y:S02]  /*00a0*/  LEA.HI R3, R3, R0, RZ, 0x13 ;  /* 0x0000000003037211 */ /* 0x000fe400078f98ff */
[--C-:B------:R-:W-:Y:S02]  /*00b0*/  SHF.R.S32.HI R4, RZ, 0x8, R2.reuse ;  /* 0x00000008ff047819 */ /* 0x100fe40000011402 */
[----:B------:R-:W-:Y:S02]  /*00c0*/  SHF.R.S32.HI R5, RZ, 0x1f, R2 ;  /* 0x0000001fff057819 */ /* 0x000fe40000011402 */
[----:B------:R-:W-:Y:S02]  /*00d0*/  SHF.R.S32.HI R3, RZ, 0x13, R3 ;  /* 0x00000013ff037819 */ /* 0x000fe40000011403 */
[----:B------:R-:W-:-:S03]  /*00e0*/  LEA.HI R5, R5, R4, RZ, 0xa ;  /* 0x0000000405057211 */ /* 0x000fc600078f50ff */
[----:B------:R-:W-:Y:S01]  /*00f0*/  IMAD.SHL.U32 R3, R3, 0x400, RZ ;  /* 0x0000040003037824 */ /* 0x000fe200078e00ff */
[----:B------:R-:W-:Y:S02]  /*0100*/  LOP3.LUT R7, R5, 0xffc00, RZ, 0xc0, !PT ;  /* 0x000ffc0005077812 */ /* 0x000fe400078ec0ff */
[----:B------:R-:W-:-:S03]  /*0110*/  LOP3.LUT R5, R2, 0xffffff00, RZ, 0xc0, !PT ;  /* 0xffffff0002057812 */ /* 0x000fc600078ec0ff */
[----:B------:R-:W-:Y:S01]  /*0120*/  IMAD.IADD R7, R4, 0x1, -R7 ;  /* 0x0000000104077824 */ /* 0x000fe200078e0a07 */
[----:B------:R-:W-:Y:S01]  /*0130*/  SHF.R.S32.HI R4, RZ, 0x1f, R3 ;  /* 0x0000001fff047819 */ /* 0x000fe20000011403 */
[----:B------:R-:W-:Y:S02]  /*0140*/  IMAD.IADD R2, R0, 0x1, -R5 ;  /* 0x0000000100027824 */ /* 0x000fe400078e0a05 */
[----:B------:R-:W-:-:S03]  /*0150*/  IMAD.SHL.U32 R7, R7, 0x1000, RZ ;  /* 0x0000100007077824 */ /* 0x000fc600078e00ff */
[----:B------:R-:W-:Y:S02]  /*0160*/  SHF.R.S32.HI R5, RZ, 0x1f, R2 ;  /* 0x0000001fff057819 */ /* 0x000fe40000011402 */
[----:B------:R-:W-:Y:S02]  /*0170*/  IADD3 R2, P0, P1, R7, R2, R3 ;  /* 0x0000000207027210 */ /* 0x000fe4000791e003 */
[----:B------:R-:W-:-:S04]  /*0180*/  SHF.R.S32.HI R7, RZ, 0x1f, R7 ;  /* 0x0000001fff077819 */ /* 0x000fc80000011407 */
[----:B------:R-:W-:Y:S02]  /*0190*/  IADD3.X R5, R7, R5, R4, P0, P1 ;  /* 0x0000000507057210 */ /* 0x000fe400007e2404 */
[----:B------:R-:W-:-:S04]  /*01a0*/  LEA R4, P0, R2, c[0x0][0x160], 0x1 ;  /* 0x0000580002047a11 */ /* 0x000fc800078008ff */
[----:B------:R-:W-:-:S06]  /*01b0*/  LEA.HI.X R5, R2, c[0x0][0x164], R5, 0x1, P0 ;  /* 0x0000590002057a11 */ /* 0x000fcc00000f0c05 */
[----:B------:R-:W2:Y:S01]  /*01c0*/  LDG.E.EL.128 R4, [R4.64+0x600] ;  /* 0x0006000404047981 */ /* 0x000ea2000c2e1d00 */
[----:B------:R-:W-:Y:S01]  /*01d0*/  IMAD.MOV.U32 R13, RZ, RZ, 0x2 ;  /* 0x00000002ff0d7424 */ /* 0x000fe200078e00ff */
[----:B--2---:R-:W-:Y:S01]  /*01e0*/  PRMT R2, R4, 0x7632, R2 ;  /* 0x0000763204027816 */ /* 0x004fe20000000002 */
[----:B------:R-:W-:Y:S01]  /*01f0*/  IMAD.U32 R11, R6, 0x10000, RZ ;  /* 0x00010000060b7824 */ /* 0x000fe200078e00ff */
[C---:B------:R-:W-:Y:S01]  /*0200*/  PRMT R3, R5.reuse, 0x7632, R3 ;  /* 0x0000763205037816 */ /* 0x040fe20000000003 */
[----:B------:R-:W-:Y:S01]  /*0210*/  IMAD.U32 R9, R4, 0x10000, RZ ;  /* 0x0001000004097824 */ /* 0x000fe200078e00ff */
[----:B------:R-:W-:Y:S01]  /*0220*/  PRMT R8, R6, 0x7632, R8 ;  /* 0x0000763206087816 */ /* 0x000fe20000000008 */
[----:B------:R-:W-:Y:S01]  /*0230*/  IMAD.U32 R10, R5, 0x10000, RZ ;  /* 0x00010000050a7824 */ /* 0x000fe200078e00ff */
[----:B------:R-:W-:Y:S01]  /*0240*/  PRMT R6, R7, 0x7632, R6 ;  /* 0x0000763207067816 */ /* 0x000fe20000000006 */
[----:B------:R-:W-:Y:S02]  /*0250*/  IMAD.U32 R2, R2, 0x10000, RZ ;  /* 0x0001000002027824 */ /* 0x000fe400078e00ff */
[----:B------:R-:W-:-:S02]  /*0260*/  IMAD.U32 R3, R3, 0x10000, RZ ;  /* 0x0001000003037824 */ /* 0x000fc400078e00ff */
[----:B------:R-:W-:Y:S01]  /*0270*/  IMAD.U32 R7, R7, 0x10000, RZ ;  /* 0x0001000007077824 */ /* 0x000fe200078e00ff */
[----:B------:R-:W-:Y:S01]  /*0280*/  F2FP.BF16.F32.PACK_AB R4, R2, R9 ;  /* 0x000000090204723e */ /* 0x000fe200000010ff */
[----:B------:R-:W-:Y:S01]  /*0290*/  IMAD.U32 R8, R8, 0x10000, RZ ;  /* 0x0001000008087824 */ /* 0x000fe200078e00ff */
[----:B------:R-:W-:Y:S01]  /*02a0*/  F2FP.BF16.F32.PACK_AB R5, R3, R10 ;  /* 0x0000000a0305723e */ /* 0x000fe200000010ff */
[----:B------:R-:W-:Y:S02]  /*02b0*/  IMAD.U32 R12, R6, 0x10000, RZ ;  /* 0x00010000060c7824 */ /* 0x000fe400078e00ff */
[----:B------:R-:W-:Y:S01]  /*02c0*/  IMAD.WIDE R2, R0, R13, c[0x0][0x168] ;  /* 0x00005a0000027625 */ /* 0x000fe200078e020d */
[----:B------:R-:W-:Y:S02]  /*02d0*/  F2FP.BF16.F32.PACK_AB R6, R8, R11 ;  /* 0x0000000b0806723e */ /* 0x000fe400000010ff */
[----:B------:R-:W-:-:S05]  /*02e0*/  F2FP.BF16.F32.PACK_AB R7, R12, R7 ;  /* 0x000000070c07723e */ /* 0x000fca00000010ff */
[----:B------:R-:W-:Y:S01]  /*02f0*/  STG.E.128 [R2.64], R4 ;  /* 0x0000000402007986 */ /* 0x000fe2000c101d04 */
[----:B------:R-:W-:Y:S05]  /*0300*/  EXIT ;  /* 0x000000000000794d */ /* 0x000fea0003800000 */
.L_x_0:
[----:B------:R-:W-:-:S00]  /*0310*/  BRA `(.L_x_0) ;  /* 0xfffffff000007947 */ /* 0x000fc0000383ffff */
[----:B------:R-:W-:-:S00]  /*0320*/  NOP ;  /* 0x0000000000007918 */ /* 0x000fc00000000000 */
        /* <DEDUP_REMOVED lines=13> */
.L_x_1:
